//
// Generated by NVIDIA NVVM Compiler
//
// Compiler Build ID: CL-36424714
// Cuda compilation tools, release 13.0, V13.0.88
// Based on NVVM 20.0.0
//

.version 9.0
.target sm_100
.address_size 64

	// .globl	_Z10tanhKernelPKfPfi

.visible .entry _Z10tanhKernelPKfPfi(
	.param .u64 .ptr .align 1 _Z10tanhKernelPKfPfi_param_0,
	.param .u64 .ptr .align 1 _Z10tanhKernelPKfPfi_param_1,
	.param .u32 _Z10tanhKernelPKfPfi_param_2
)
{
	.reg .pred 	%p<4>;
	.reg .b32 	%r<6>;
	.reg .b32 	%f<17>;
	.reg .b64 	%rd<8>;

	ld.param.u64 	%rd1, [_Z10tanhKernelPKfPfi_param_0];
	ld.param.u64 	%rd2, [_Z10tanhKernelPKfPfi_param_1];
	ld.param.u32 	%r2, [_Z10tanhKernelPKfPfi_param_2];
	mov.u32 	%r3, %ctaid.x;
	mov.u32 	%r4, %ntid.x;
	mov.u32 	%r5, %tid.x;
	mad.lo.s32 	%r1, %r3, %r4, %r5;
	setp.ge.s32 	%p1, %r1, %r2;
	@%p1 bra 	$L__BB0_2;
	cvta.to.global.u64 	%rd3, %rd1;
	cvta.to.global.u64 	%rd4, %rd2;
	mul.wide.s32 	%rd5, %r1, 4;
	add.s64 	%rd6, %rd3, %rd5;
	ld.global.f32 	%f1, [%rd6];
	abs.f32 	%f2, %f1;
	mul.f32 	%f3, %f2, 0f4038AA3B;
	ex2.approx.ftz.f32 	%f4, %f3;
	add.f32 	%f5, %f4, 0f3F800000;
	rcp.approx.ftz.f32 	%f6, %f5;
	fma.rn.f32 	%f7, %f6, 0fC0000000, 0f3F800000;
	setp.ge.f32 	%p2, %f2, 0f41102CB4;
	selp.f32 	%f8, 0f3F800000, %f7, %p2;
	copysign.f32 	%f9, %f1, %f8;
	mul.f32 	%f10, %f1, %f1;
	fma.rn.f32 	%f11, %f10, 0f3C80F082, 0fBD563CAE;
	fma.rn.f32 	%f12, %f11, %f10, 0f3E085941;
	fma.rn.f32 	%f13, %f12, %f10, 0fBEAAA9ED;
	fma.rn.f32 	%f14, %f13, %f10, 0f00000000;
	fma.rn.f32 	%f15, %f14, %f1, %f1;
	setp.ge.f32 	%p3, %f2, 0f3F19999A;
	selp.f32 	%f16, %f9, %f15, %p3;
	add.s64 	%rd7, %rd4, %rd5;
	st.global.f32 	[%rd7], %f16;
$L__BB0_2:
	ret;

}


// ===== COMPILED SASS (sm_100) =====

	.target	sm_100

	.elftype	@"ET_EXEC"


//--------------------- .note.nv.tkinfo           --------------------------
	.section	.note.nv.tkinfo,"",@"SHT_NOTE"
	.sectionflags	@"SHF_NOTE_NV_TKINFO"
	.tkinfo
        /*0018*/ 	.word	0x00000002
        /*0030*/ 	.string	""
        /*0030*/ 	.string	"ptxas"
        /*0030*/ 	.string	"Cuda compilation tools, release 13.0, V13.0.88"
        /*0030*/ 	.string	"Build cuda_13.0.r13.0/compiler.36424714_0"
        /*0030*/ 	.string	"-arch sm_100 -m 64 "



//--------------------- .note.nv.cuinfo           --------------------------
	.section	.note.nv.cuinfo,"",@"SHT_NOTE"
	.sectionflags	@"SHF_NOTE_NV_CUINFO"
        /*0018*/ 	.short	0x0002
        /*001a*/ 	.short	0x0064
        /*001c*/ 	.short	0x0082
	.zero		2


//--------------------- .nv.info                  --------------------------
	.section	.nv.info,"",@"SHT_CUDA_INFO"
	.align	4


	//----- nvinfo : EIATTR_REGCOUNT
	.align		4
        /*0000*/ 	.byte	0x04, 0x2f
        /*0002*/ 	.short	(.L_1 - .L_0)
	.align		4
.L_0:
        /*0004*/ 	.word	index@(_Z10tanhKernelPKfPfi)
        /*0008*/ 	.word	0x0000000e


	//----- nvinfo : EIATTR_FRAME_SIZE
	.align		4
.L_1:
        /*000c*/ 	.byte	0x04, 0x11
        /*000e*/ 	.short	(.L_3 - .L_2)
	.align		4
.L_2:
        /*0010*/ 	.word	index@(_Z10tanhKernelPKfPfi)
        /*0014*/ 	.word	0x00000000


	//----- nvinfo : EIATTR_MIN_STACK_SIZE
	.align		4
.L_3:
        /*0018*/ 	.byte	0x04, 0x12
        /*001a*/ 	.short	(.L_5 - .L_4)
	.align		4
.L_4:
        /*001c*/ 	.word	index@(_Z10tanhKernelPKfPfi)
        /*0020*/ 	.word	0x00000000
.L_5:


//--------------------- .nv.compat                --------------------------
	.section	.nv.compat,"",@"SHT_CUDA_COMPAT_INFO"
	.align	4
        /*0000*/ 	.byte	0x02, 0x09, 0x00, 0x00, 0x02, 0x02, 0x01, 0x00, 0x02, 0x05, 0x05, 0x00, 0x03, 0x07, 0x01, 0x01
        /*0010*/ 	.byte	0x02, 0x03, 0x00, 0x00, 0x02, 0x06, 0x01, 0x00, 0x04, 0x0b, 0x08, 0x00, 0x01, 0x00, 0x00, 0x00
        /*0020*/ 	.byte	0x00, 0x00, 0x00, 0x00


//--------------------- .nv.info._Z10tanhKernelPKfPfi --------------------------
	.section	.nv.info._Z10tanhKernelPKfPfi,"",@"SHT_CUDA_INFO"
	.sectionflags	@""
	.align	4


	//----- nvinfo : EIATTR_CUDA_API_VERSION
	.align		4
        /*0000*/ 	.byte	0x04, 0x37
        /*0002*/ 	.short	(.L_7 - .L_6)
.L_6:
        /*0004*/ 	.word	0x00000082


	//----- nvinfo : EIATTR_KPARAM_INFO
	.align		4
.L_7:
        /*0008*/ 	.byte	0x04, 0x17
        /*000a*/ 	.short	(.L_9 - .L_8)
.L_8:
        /*000c*/ 	.word	0x00000000
        /*0010*/ 	.short	0x0002
        /*0012*/ 	.short	0x0010
        /*0014*/ 	.byte	0x00, 0xf0, 0x11, 0x00


	//----- nvinfo : EIATTR_KPARAM_INFO
	.align		4
.L_9:
        /*0018*/ 	.byte	0x04, 0x17
        /*001a*/ 	.short	(.L_11 - .L_10)
.L_10:
        /*001c*/ 	.word	0x00000000
        /*0020*/ 	.short	0x0001
        /*0022*/ 	.short	0x0008
        /*0024*/ 	.byte	0x00, 0xf5, 0x21, 0x00


	//----- nvinfo : EIATTR_KPARAM_INFO
	.align		4
.L_11:
        /*0028*/ 	.byte	0x04, 0x17
        /*002a*/ 	.short	(.L_13 - .L_12)
.L_12:
        /*002c*/ 	.word	0x00000000
        /*0030*/ 	.short	0x0000
        /*0032*/ 	.short	0x0000
        /*0034*/ 	.byte	0x00, 0xf5, 0x21, 0x00


	//----- nvinfo : EIATTR_SPARSE_MMA_MASK
	.align		4
.L_13:
        /*0038*/ 	.byte	0x03, 0x50
        /*003a*/ 	.short	0x0000


	//----- nvinfo : EIATTR_MAXREG_COUNT
	.align		4
        /*003c*/ 	.byte	0x03, 0x1b
        /*003e*/ 	.short	0x00ff


	//----- nvinfo : EIATTR_MERCURY_ISA_VERSION
	.align		4
        /*0040*/ 	.byte	0x03, 0x5f
        /*0042*/ 	.short	0x0101


	//----- nvinfo : EIATTR_VRC_CTA_INIT_COUNT
	.align		4
        /*0044*/ 	.byte	0x02, 0x4a
	.zero		1
	.zero		1


	//----- nvinfo : EIATTR_EXIT_INSTR_OFFSETS
	.align		4
        /*0048*/ 	.byte	0x04, 0x1c
        /*004a*/ 	.short	(.L_15 - .L_14)


	//   ....[0]....
.L_14:
        /*004c*/ 	.word	0x00000070


	//   ....[1]....
        /*0050*/ 	.word	0x00000200


	//----- nvinfo : EIATTR_CBANK_PARAM_SIZE
	.align		4
.L_15:
        /*0054*/ 	.byte	0x03, 0x19
        /*0056*/ 	.short	0x0014


	//----- nvinfo : EIATTR_PARAM_CBANK
	.align		4
        /*0058*/ 	.byte	0x04, 0x0a
        /*005a*/ 	.short	(.L_17 - .L_16)
	.align		4
.L_16:
        /*005c*/ 	.word	index@(.nv.constant0._Z10tanhKernelPKfPfi)
        /*0060*/ 	.short	0x0380
        /*0062*/ 	.short	0x0014


	//----- nvinfo : EIATTR_SW_WAR
	.align		4
.L_17:
        /*0064*/ 	.byte	0x04, 0x36
        /*0066*/ 	.short	(.L_19 - .L_18)
.L_18:
        /*0068*/ 	.word	0x00000008
.L_19:


//--------------------- .nv.callgraph             --------------------------
	.section	.nv.callgraph,"",@"SHT_CUDA_CALLGRAPH"
	.align	4
	.sectionentsize	8
	.align		4
        /*0000*/ 	.word	0x00000000
	.align		4
        /*0004*/ 	.word	0xffffffff
	.align		4
        /*0008*/ 	.word	0x00000000
	.align		4
        /*000c*/ 	.word	0xfffffffe
	.align		4
        /*0010*/ 	.word	0x00000000
	.align		4
        /*0014*/ 	.word	0xfffffffd
	.align		4
        /*0018*/ 	.word	0x00000000
	.align		4
        /*001c*/ 	.word	0xfffffffc


//--------------------- .text._Z10tanhKernelPKfPfi --------------------------
	.section	.text._Z10tanhKernelPKfPfi,"ax",@progbits
	.align	128
        .global         _Z10tanhKernelPKfPfi
        .type           _Z10tanhKernelPKfPfi,@function
        .size           _Z10tanhKernelPKfPfi,(.L_x_1 - _Z10tanhKernelPKfPfi)
        .other          _Z10tanhKernelPKfPfi,@"STO_CUDA_ENTRY STV_DEFAULT"
_Z10tanhKernelPKfPfi:
.text._Z10tanhKernelPKfPfi:
[----:B------:R-:W-:Y:S01]  /*0000*/  LDC R1, c[0x0][0x37c] ;  /* 0x0000df00ff017b82 */ /* 0x000fe20000000800 */
[----:B------:R-:W0:Y:S07]  /*0010*/  S2R R0, SR_TID.X ;  /* 0x0000000000007919 */ /* 0x000e2e0000002100 */
[----:B------:R-:W0:Y:S01]  /*0020*/  S2UR UR4, SR_CTAID.X ;  /* 0x00000000000479c3 */ /* 0x000e220000002500 */
[----:B------:R-:W1:Y:S07]  /*0030*/  LDCU UR5, c[0x0][0x390] ;  /* 0x00007200ff0577ac */ /* 0x000e6e0008000800 */
[----:B------:R-:W0:Y:S02]  /*0040*/  LDC R7, c[0x0][0x360] ;  /* 0x0000d800ff077b82 */ /* 0x000e240000000800 */
[----:B0-----:R-:W-:-:S05]  /*0050*/  IMAD R7, R7, UR4, R0 ;  /* 0x0000000407077c24 */ /* 0x001fca000f8e0200 */
[----:B-1----:R-:W-:-:S13]  /*0060*/  ISETP.GE.AND P0, PT, R7, UR5, PT ;  /* 0x0000000507007c0c */ /* 0x002fda000bf06270 */
[----:B------:R-:W-:Y:S05]  /*0070*/  @P0 EXIT ;  /* 0x000000000000094d */ /* 0x000fea0003800000 */
[----:B------:R-:W0:Y:S01]  /*0080*/  LDC.64 R2, c[0x0][0x380] ;  /* 0x0000e000ff027b82 */ /* 0x000e220000000a00 */
[----:B------:R-:W1:Y:S07]  /*0090*/  LDCU.64 UR4, c[0x0][0x358] ;  /* 0x00006b00ff0477ac */ /* 0x000e6e0008000a00 */
[----:B------:R-:W2:Y:S01]  /*00a0*/  LDC.64 R4, c[0x0][0x388] ;  /* 0x0000e200ff047b82 */ /* 0x000ea20000000a00 */
[----:B0-----:R-:W-:-:S05]  /*00b0*/  IMAD.WIDE R2, R7, 0x4, R2 ;  /* 0x0000000407027825 */ /* 0x001fca00078e0202 */
[----:B-1----:R2:W3:Y:S01]  /*00c0*/  LDG.E R6, desc[UR4][R2.64] ;  /* 0x0000000402067981 */ /* 0x0024e2000c1e1900 */
[----:B------:R-:W-:Y:S01]  /*00d0*/  MOV R10, 0x3c80f082 ;  /* 0x3c80f082000a7802 */ /* 0x000fe20000000f00 */
[----:B------:R-:W-:Y:S02]  /*00e0*/  HFMA2 R9, -RZ, RZ, 1.875, 0 ;  /* 0x3f800000ff097431 */ /* 0x000fe400000001ff */
[----:B--2---:R-:W-:-:S04]  /*00f0*/  IMAD.WIDE R2, R7, 0x4, R4 ;  /* 0x0000000407027825 */ /* 0x004fc800078e0204 */
[C---:B---3--:R-:W-:Y:S01]  /*0100*/  FMUL R0, |R6|.reuse, 2.8853900432586669922 ;  /* 0x4038aa3b06007820 */ /* 0x048fe20000400200 */
[C---:B------:R-:W-:Y:S01]  /*0110*/  FMUL R11, R6.reuse, R6 ;  /* 0x00000006060b7220 */ /* 0x040fe20000400000 */
[C---:B------:R-:W-:Y:S02]  /*0120*/  FSETP.GE.AND P1, PT, |R6|.reuse, 0.60000002384185791016, PT ;  /* 0x3f19999a0600780b */ /* 0x040fe40003f26200 */
[----:B------:R-:W-:Y:S01]  /*0130*/  FSETP.GE.AND P0, PT, |R6|, 9.010913848876953125, PT ;  /* 0x41102cb40600780b */ /* 0x000fe20003f06200 */
[C---:B------:R-:W-:Y:S01]  /*0140*/  FFMA R10, R11.reuse, R10, -0.052303962409496307373 ;  /* 0xbd563cae0b0a7423 */ /* 0x040fe2000000000a */
[----:B------:R-:W0:Y:S02]  /*0150*/  MUFU.EX2 R0, R0 ;  /* 0x0000000000007308 */ /* 0x000e240000000800 */
[----:B0-----:R-:W-:Y:S01]  /*0160*/  FADD R8, R0, 1 ;  /* 0x3f80000000087421 */ /* 0x001fe20000000000 */
[----:B------:R-:W-:-:S04]  /*0170*/  FFMA R0, R11, R10, 0.1331529766321182251 ;  /* 0x3e0859410b007423 */ /* 0x000fc8000000000a */
[C---:B------:R-:W-:Y:S01]  /*0180*/  FFMA R0, R11.reuse, R0, -0.33332768082618713379 ;  /* 0xbeaaa9ed0b007423 */ /* 0x040fe20000000000 */
[----:B------:R-:W0:Y:S03]  /*0190*/  MUFU.RCP R8, R8 ;  /* 0x0000000800087308 */ /* 0x000e260000001000 */
[----:B------:R-:W-:Y:S01]  /*01a0*/  FFMA R11, R11, R0, RZ ;  /* 0x000000000b0b7223 */ /* 0x000fe200000000ff */
[----:B0-----:R-:W-:-:S05]  /*01b0*/  FFMA R9, R8, -2, R9 ;  /* 0xc000000008097823 */ /* 0x001fca0000000009 */
[----:B------:R-:W-:-:S04]  /*01c0*/  FSEL R9, R9, 1, !P0 ;  /* 0x3f80000009097808 */ /* 0x000fc80004000000 */
[--C-:B------:R-:W-:Y:S01]  /*01d0*/  LOP3.LUT R9, R9, 0x80000000, R6.reuse, 0xb8, !PT ;  /* 0x8000000009097812 */ /* 0x100fe200078eb806 */
[----:B------:R-:W-:-:S05]  /*01e0*/  @!P1 FFMA R9, R6, R11, R6 ;  /* 0x0000000b06099223 */ /* 0x000fca0000000006 */
[----:B------:R-:W-:Y:S01]  /*01f0*/  STG.E desc[UR4][R2.64], R9 ;  /* 0x0000000902007986 */ /* 0x000fe2000c101904 */
[----:B------:R-:W-:Y:S05]  /*0200*/  EXIT ;  /* 0x000000000000794d */ /* 0x000fea0003800000 */
.L_x_0:
[----:B------:R-:W-:-:S00]  /*0210*/  BRA `(.L_x_0) ;  /* 0xfffffffc00fc7947 */ /* 0x000fc0000383ffff */
[----:B------:R-:W-:-:S00]  /*0220*/  NOP ;  /* 0x0000000000007918 */ /* 0x000fc00000000000 */
        /* <DEDUP_REMOVED lines=13> */
.L_x_1:


//--------------------- .nv.shared.reserved.0     --------------------------
	.section	.nv.shared.reserved.0,"aw",@nobits
	.weak		__nv_reservedSMEM_offset_0_alias
	.size		__nv_reservedSMEM_offset_0_alias, 0, 64
	.other		__nv_reservedSMEM_offset_0_alias,@"STO_CUDA_RESERVED_SHARED STV_DEFAULT"
__nv_reservedSMEM_offset_0_alias:
	.zero		0
	.zero		64


//--------------------- .nv.constant0._Z10tanhKernelPKfPfi --------------------------
	.section	.nv.constant0._Z10tanhKernelPKfPfi,"a",@progbits
	.sectionflags	@""
	.align	4
.nv.constant0._Z10tanhKernelPKfPfi:
	.zero		916


//--------------------- SYMBOLS --------------------------

	.type		.nv.reservedSmem.offset0,@object
	.size		.nv.reservedSmem.offset0,0x4
